	.headerflags	@"EF_CUDA_TEXMODE_UNIFIED EF_CUDA_64BIT_ADDRESS EF_CUDA_ACCELERATORS EF_CUDA_SM90 EF_CUDA_VIRTUAL_SM(EF_CUDA_SM90)"
	.elftype	@"ET_EXEC"


//--------------------- .nv.info                  --------------------------
	.section	.nv.info,"",@"SHT_CUDA_INFO"
	.align	4


	//----- nvinfo : EIATTR_REGCOUNT
	.align		4
        /*0000*/ 	.byte	0x04, 0x2f
        /*0002*/ 	.short	(.L_1 - .L_0)
	.align		4
.L_0:
        /*0004*/ 	.word	index@(triton_poi_fused_cat_18)
        /*0008*/ 	.word	0x00000020


	//----- nvinfo : EIATTR_MIN_STACK_SIZE
	.align		4
.L_1:
        /*000c*/ 	.byte	0x04, 0x12
        /*000e*/ 	.short	(.L_3 - .L_2)
	.align		4
.L_2:
        /*0010*/ 	.word	index@(triton_poi_fused_cat_18)
        /*0014*/ 	.word	0x00000000


	//----- nvinfo : EIATTR_FRAME_SIZE
	.align		4
.L_3:
        /*0018*/ 	.byte	0x04, 0x11
        /*001a*/ 	.short	(.L_5 - .L_4)
	.align		4
.L_4:
        /*001c*/ 	.word	index@(triton_poi_fused_cat_18)
        /*0020*/ 	.word	0x00000000


	//----- nvinfo : EIATTR_MIN_STACK_SIZE
	.align		4
.L_5:
        /*0024*/ 	.byte	0x04, 0x12
        /*0026*/ 	.short	(.L_7 - .L_6)
	.align		4
.L_6:
        /*0028*/ 	.word	index@(triton_poi_fused_cat_18)
        /*002c*/ 	.word	0x00000000
.L_7:


//--------------------- .nv.info.triton_poi_fused_cat_18 --------------------------
	.section	.nv.info.triton_poi_fused_cat_18,"",@"SHT_CUDA_INFO"
	.sectionflags	@""
	.align	4


	//----- nvinfo : EIATTR_CUDA_API_VERSION
	.align		4
        /*0000*/ 	.byte	0x04, 0x37
        /*0002*/ 	.short	(.L_9 - .L_8)
.L_8:
        /*0004*/ 	.word	0x0000007c


	//----- nvinfo : EIATTR_KPARAM_INFO
	.align		4
.L_9:
        /*0008*/ 	.byte	0x04, 0x17
        /*000a*/ 	.short	(.L_11 - .L_10)
.L_10:
        /*000c*/ 	.word	0x00000000
        /*0010*/ 	.short	0x0005
        /*0012*/ 	.short	0x0028
        /*0014*/ 	.byte	0x00, 0xf0, 0x11, 0x00


	//----- nvinfo : EIATTR_KPARAM_INFO
	.align		4
.L_11:
        /*0018*/ 	.byte	0x04, 0x17
        /*001a*/ 	.short	(.L_13 - .L_12)
.L_12:
        /*001c*/ 	.word	0x00000000
        /*0020*/ 	.short	0x0004
        /*0022*/ 	.short	0x0020
        /*0024*/ 	.byte	0x00, 0xf4, 0x21, 0x00


	//----- nvinfo : EIATTR_KPARAM_INFO
	.align		4
.L_13:
        /*0028*/ 	.byte	0x04, 0x17
        /*002a*/ 	.short	(.L_15 - .L_14)
.L_14:
        /*002c*/ 	.word	0x00000000
        /*0030*/ 	.short	0x0003
        /*0032*/ 	.short	0x0018
        /*0034*/ 	.byte	0x00, 0xf4, 0x21, 0x00


	//----- nvinfo : EIATTR_KPARAM_INFO
	.align		4
.L_15:
        /*0038*/ 	.byte	0x04, 0x17
        /*003a*/ 	.short	(.L_17 - .L_16)
.L_16:
        /*003c*/ 	.word	0x00000000
        /*0040*/ 	.short	0x0002
        /*0042*/ 	.short	0x0010
        /*0044*/ 	.byte	0x00, 0xf4, 0x21, 0x00


	//----- nvinfo : EIATTR_KPARAM_INFO
	.align		4
.L_17:
        /*0048*/ 	.byte	0x04, 0x17
        /*004a*/ 	.short	(.L_19 - .L_18)
.L_18:
        /*004c*/ 	.word	0x00000000
        /*0050*/ 	.short	0x0001
        /*0052*/ 	.short	0x0008
        /*0054*/ 	.byte	0x00, 0xf4, 0x21, 0x00


	//----- nvinfo : EIATTR_KPARAM_INFO
	.align		4
.L_19:
        /*0058*/ 	.byte	0x04, 0x17
        /*005a*/ 	.short	(.L_21 - .L_20)
.L_20:
        /*005c*/ 	.word	0x00000000
        /*0060*/ 	.short	0x0000
        /*0062*/ 	.short	0x0000
        /*0064*/ 	.byte	0x00, 0xf4, 0x21, 0x00


	//----- nvinfo : EIATTR_SPARSE_MMA_MASK
	.align		4
.L_21:
        /*0068*/ 	.byte	0x03, 0x50
        /*006a*/ 	.short	0x0000


	//----- nvinfo : EIATTR_MAXREG_COUNT
	.align		4
        /*006c*/ 	.byte	0x03, 0x1b
        /*006e*/ 	.short	0x00ff


	//----- nvinfo : EIATTR_EXIT_INSTR_OFFSETS
	.align		4
        /*0070*/ 	.byte	0x04, 0x1c
        /*0072*/ 	.short	(.L_23 - .L_22)


	//   ....[0]....
.L_22:
        /*0074*/ 	.word	0x00001250


	//----- nvinfo : EIATTR_REQNTID
	.align		4
.L_23:
        /*0078*/ 	.byte	0x04, 0x10
        /*007a*/ 	.short	(.L_25 - .L_24)
.L_24:
        /*007c*/ 	.word	0x00000080
        /*0080*/ 	.word	0x00000001
        /*0084*/ 	.word	0x00000001


	//----- nvinfo : EIATTR_CBANK_PARAM_SIZE
	.align		4
.L_25:
        /*0088*/ 	.byte	0x03, 0x19
        /*008a*/ 	.short	0x002c


	//----- nvinfo : EIATTR_PARAM_CBANK
	.align		4
        /*008c*/ 	.byte	0x04, 0x0a
        /*008e*/ 	.short	(.L_27 - .L_26)
	.align		4
.L_26:
        /*0090*/ 	.word	index@(.nv.constant0.triton_poi_fused_cat_18)
        /*0094*/ 	.short	0x0210
        /*0096*/ 	.short	0x002c


	//----- nvinfo : EIATTR_SW_WAR
	.align		4
.L_27:
        /*0098*/ 	.byte	0x04, 0x36
        /*009a*/ 	.short	(.L_29 - .L_28)
.L_28:
        /*009c*/ 	.word	0x00000008
.L_29:


//--------------------- .nv.callgraph             --------------------------
	.section	.nv.callgraph,"",@"SHT_CUDA_CALLGRAPH"
	.align	4
	.sectionentsize	8
	.align		4
        /*0000*/ 	.word	0x00000000
	.align		4
        /*0004*/ 	.word	0xffffffff
	.align		4
        /*0008*/ 	.word	0x00000000
	.align		4
        /*000c*/ 	.word	0xfffffffe
	.align		4
        /*0010*/ 	.word	0x00000000
	.align		4
        /*0014*/ 	.word	0xfffffffd
	.align		4
        /*0018*/ 	.word	0x00000000
	.align		4
        /*001c*/ 	.word	0xfffffffc


//--------------------- .text.triton_poi_fused_cat_18 --------------------------
	.section	.text.triton_poi_fused_cat_18,"ax",@progbits
	.align	128
        .global         triton_poi_fused_cat_18
        .type           triton_poi_fused_cat_18,@function
        .size           triton_poi_fused_cat_18,(.L_x_1 - triton_poi_fused_cat_18)
        .other          triton_poi_fused_cat_18,@"STO_CUDA_ENTRY STV_DEFAULT"
triton_poi_fused_cat_18:
.text.triton_poi_fused_cat_18:
[----:B------:R-:W-:Y:S01]  /*0000*/  LDC R1, c[0x0][0x28] ;  /* 0x00000a00ff017b82 */ /* 0x000fe20000000800 */
[----:B------:R-:W1:Y:S07]  /*0010*/  S2R R0, SR_TID.X ;  /* 0x0000000000007919 */ /* 0x000e6e0000002100 */
[----:B------:R-:W2:Y:S01]  /*0020*/  LDC.64 R18, c[0x0][0x210] ;  /* 0x00008400ff127b82 */ /* 0x000ea20000000a00 */
[----:B------:R-:W-:Y:S01]  /*0030*/  ULDC.64 UR4, c[0x0][0x208] ;  /* 0x0000820000047ab9 */ /* 0x000fe20000000a00 */
[----:B------:R-:W3:Y:S01]  /*0040*/  S2R R4, SR_CTAID.X ;  /* 0x0000000000047919 */ /* 0x000ee20000002500 */
[----:B------:R-:W-:-:S02]  /*0050*/  CS2R R10, SRZ ;  /* 0x00000000000a7805 */ /* 0x000fc4000001ff00 */
[----:B------:R-:W-:Y:S02]  /*0060*/  CS2R R12, SRZ ;  /* 0x00000000000c7805 */ /* 0x000fe4000001ff00 */
[----:B------:R-:W-:Y:S01]  /*0070*/  CS2R R14, SRZ ;  /* 0x00000000000e7805 */ /* 0x000fe2000001ff00 */
[----:B------:R-:W-:Y:S01]  /*0080*/  ULDC.64 UR6, c[0x0][0x218] ;  /* 0x0000860000067ab9 */ /* 0x000fe20000000a00 */
[----:B-1----:R-:W-:-:S05]  /*0090*/  IMAD.SHL.U32 R0, R0, 0x4, RZ ;  /* 0x0000000400007824 */ /* 0x002fca00078e00ff */
[----:B------:R-:W-:-:S05]  /*00a0*/  LOP3.LUT R3, R0, 0x1fc, RZ, 0xc0, !PT ;  /* 0x000001fc00037812 */ /* 0x000fca00078ec0ff */
[----:B---3--:R-:W-:-:S05]  /*00b0*/  IMAD R0, R4, 0x400, R3 ;  /* 0x0000040004007824 */ /* 0x008fca00078e0203 */
[----:B------:R-:W-:-:S04]  /*00c0*/  SHF.R.S32.HI R3, RZ, 0x1f, R0 ;  /* 0x0000001fff037819 */ /* 0x000fc80000011400 */
[CC--:B------:R-:W-:Y:S02]  /*00d0*/  LEA.HI R2, R3.reuse, R0.reuse, RZ, 0xa ;  /* 0x0000000003027211 */ /* 0x0c0fe400078f50ff */
[----:B------:R-:W-:Y:S02]  /*00e0*/  LEA.HI R8, R3, R0, RZ, 0x5 ;  /* 0x0000000003087211 */ /* 0x000fe400078f28ff */
[----:B------:R-:W-:Y:S02]  /*00f0*/  SHF.R.S32.HI R2, RZ, 0xa, R2 ;  /* 0x0000000aff027819 */ /* 0x000fe40000011402 */
[----:B------:R-:W-:-:S03]  /*0100*/  SHF.R.S32.HI R3, RZ, 0x5, R8 ;  /* 0x00000005ff037819 */ /* 0x000fc60000011408 */
[----:B------:R-:W-:-:S05]  /*0110*/  IMAD.HI R5, R2, 0x2aaaaaab, RZ ;  /* 0x2aaaaaab02057827 */ /* 0x000fca00078e02ff */
[----:B------:R-:W-:-:S04]  /*0120*/  SHF.R.U32.HI R6, RZ, 0x1f, R5 ;  /* 0x0000001fff067819 */ /* 0x000fc80000011605 */
[----:B------:R-:W-:Y:S02]  /*0130*/  LEA.HI R5, R5, R6, RZ, 0x1b ;  /* 0x0000000605057211 */ /* 0x000fe400078fd8ff */
[----:B------:R-:W-:-:S03]  /*0140*/  LEA.HI R6, R3, R3, RZ, 0x5 ;  /* 0x0000000303067211 */ /* 0x000fc600078f28ff */
[----:B------:R-:W-:Y:S01]  /*0150*/  IMAD R20, R5, -0xc0, R2 ;  /* 0xffffff4005147824 */ /* 0x000fe200078e0202 */
[----:B------:R-:W-:Y:S02]  /*0160*/  LOP3.LUT R6, R6, 0xffffffe0, RZ, 0xc0, !PT ;  /* 0xffffffe006067812 */ /* 0x000fe400078ec0ff */
[----:B------:R-:W-:Y:S02]  /*0170*/  LOP3.LUT R5, R8, 0xffffffe0, RZ, 0xc0, !PT ;  /* 0xffffffe008057812 */ /* 0x000fe400078ec0ff */
[----:B------:R-:W-:Y:S01]  /*0180*/  ISETP.GE.AND P2, PT, R20, 0x80, PT ;  /* 0x000000801400780c */ /* 0x000fe20003f46270 */
[----:B------:R-:W-:Y:S01]  /*0190*/  IMAD.IADD R7, R3, 0x1, -R6 ;  /* 0x0000000103077824 */ /* 0x000fe200078e0a06 */
[----:B------:R-:W-:-:S03]  /*01a0*/  CS2R R2, SRZ ;  /* 0x0000000000027805 */ /* 0x000fc6000001ff00 */
[----:B--2---:R-:W-:Y:S01]  /*01b0*/  IMAD.WIDE R6, R7, 0x8, R18 ;  /* 0x0000000807067825 */ /* 0x004fe200078e0212 */
[----:B------:R-:W-:-:S03]  /*01c0*/  CS2R R8, SRZ ;  /* 0x0000000000087805 */ /* 0x000fc6000001ff00 */
[----:B------:R-:W-:-:S04]  /*01d0*/  IMAD.IADD R5, R0, 0x1, -R5 ;  /* 0x0000000100057824 */ /* 0x000fc800078e0a05 */
[----:B------:R1:W2:Y:S01]  /*01e0*/  @!P2 LDG.E.EL.64 R2, desc[UR4][R6.64] ;  /* 0x000000040602a981 */ /* 0x0002a2000c2e1b00 */
[----:B------:R-:W-:-:S05]  /*01f0*/  IMAD.WIDE R22, R5, 0x8, R18 ;  /* 0x0000000805167825 */ /* 0x000fca00078e0212 */
[----:B------:R-:W3:Y:S01]  /*0200*/  @!P2 LDG.E.EL.128 R8, desc[UR4][R22.64] ;  /* 0x000000041608a981 */ /* 0x000ee2000c2e1d00 */
[----:B------:R-:W-:Y:S01]  /*0210*/  SHF.R.S32.HI R17, RZ, 0x15, R4 ;  /* 0x00000015ff117819 */ /* 0x000fe20000011404 */
[----:B------:R-:W-:-:S03]  /*0220*/  VIADD R4, R0, 0x2 ;  /* 0x0000000200047836 */ /* 0x000fc60000000000 */
[----:B------:R-:W-:-:S04]  /*0230*/  SGXT R17, R17, 0x1 ;  /* 0x000000011111781a */ /* 0x000fc80000000200 */
[----:B------:R-:W-:-:S04]  /*0240*/  LEA.HI R5, R17, R4, RZ, 0x5 ;  /* 0x0000000411057211 */ /* 0x000fc800078f28ff */
[----:B------:R-:W-:-:S05]  /*0250*/  LOP3.LUT R5, R5, 0xffffffe0, RZ, 0xc0, !PT ;  /* 0xffffffe005057812 */ /* 0x000fca00078ec0ff */
[----:B------:R-:W-:-:S04]  /*0260*/  IMAD.IADD R5, R4, 0x1, -R5 ;  /* 0x0000000104057824 */ /* 0x000fc800078e0a05 */
[----:B-1----:R-:W-:-:S05]  /*0270*/  IMAD.WIDE R6, R5, 0x8, R18 ;  /* 0x0000000805067825 */ /* 0x002fca00078e0212 */
[----:B------:R-:W4:Y:S01]  /*0280*/  @!P2 LDG.E.EL.128 R12, desc[UR4][R6.64] ;  /* 0x00000004060ca981 */ /* 0x000f22000c2e1d00 */
[----:B------:R-:W-:-:S05]  /*0290*/  VIADD R16, R0, 0x200 ;  /* 0x0000020000107836 */ /* 0x000fca0000000000 */
[----:B------:R-:W-:Y:S02]  /*02a0*/  SHF.R.S32.HI R5, RZ, 0x1f, R16 ;  /* 0x0000001fff057819 */ /* 0x000fe40000011410 */
[-C--:B------:R-:W-:Y:S02]  /*02b0*/  LEA.HI R17, R17, R16.reuse, RZ, 0x5 ;  /* 0x0000001011117211 */ /* 0x080fe400078f28ff */
[----:B------:R-:W-:Y:S02]  /*02c0*/  LEA.HI R4, R5, R16, RZ, 0xa ;  /* 0x0000001005047211 */ /* 0x000fe400078f50ff */
[----:B------:R-:W-:Y:S02]  /*02d0*/  SHF.R.S32.HI R17, RZ, 0x5, R17 ;  /* 0x00000005ff117819 */ /* 0x000fe40000011411 */
[----:B------:R-:W-:-:S05]  /*02e0*/  SHF.R.S32.HI R4, RZ, 0xa, R4 ;  /* 0x0000000aff047819 */ /* 0x000fca0000011404 */
[----:B------:R-:W-:-:S05]  /*02f0*/  IMAD.HI R21, R4, 0x2aaaaaab, RZ ;  /* 0x2aaaaaab04157827 */ /* 0x000fca00078e02ff */
[----:B------:R-:W-:-:S04]  /*0300*/  SHF.R.U32.HI R24, RZ, 0x1f, R21 ;  /* 0x0000001fff187819 */ /* 0x000fc80000011615 */
[----:B------:R-:W-:-:S05]  /*0310*/  LEA.HI R21, R21, R24, RZ, 0x1b ;  /* 0x0000001815157211 */ /* 0x000fca00078fd8ff */
[----:B------:R-:W-:-:S05]  /*0320*/  IMAD R4, R21, -0xc0, R4 ;  /* 0xffffff4015047824 */ /* 0x000fca00078e0204 */
[----:B------:R-:W-:Y:S02]  /*0330*/  ISETP.GE.AND P1, PT, R4, 0x80, PT ;  /* 0x000000800400780c */ /* 0x000fe40003f26270 */
[----:B--2---:R-:W-:Y:S02]  /*0340*/  SEL R5, R3, RZ, !P2 ;  /* 0x000000ff03057207 */ /* 0x004fe40005000000 */
[----:B------:R-:W-:Y:S02]  /*0350*/  LEA.HI R3, R17, R17, RZ, 0x5 ;  /* 0x0000001111037211 */ /* 0x000fe400078f28ff */
[----:B------:R-:W-:Y:S02]  /*0360*/  SHF.R.U32.HI R25, RZ, 0x1b, R5 ;  /* 0x0000001bff197819 */ /* 0x000fe40000011605 */
[----:B------:R-:W-:Y:S02]  /*0370*/  SEL R26, R2, RZ, !P2 ;  /* 0x000000ff021a7207 */ /* 0x000fe40005000000 */
[----:B------:R-:W-:-:S02]  /*0380*/  LOP3.LUT R25, R25, 0x10, RZ, 0xc0, !PT ;  /* 0x0000001019197812 */ /* 0x000fc400078ec0ff */
[----:B------:R-:W-:Y:S02]  /*0390*/  LOP3.LUT R24, R3, 0xffffffe0, RZ, 0xc0, !PT ;  /* 0xffffffe003187812 */ /* 0x000fe400078ec0ff */
[----:B---3--:R-:W-:Y:S02]  /*03a0*/  SEL R2, R9, RZ, !P2 ;  /* 0x000000ff09027207 */ /* 0x008fe40005000000 */
[----:B------:R-:W-:Y:S01]  /*03b0*/  IADD3 R25, P0, R25, R26, RZ ;  /* 0x0000001a19197210 */ /* 0x000fe20007f1e0ff */
[----:B------:R-:W-:Y:S01]  /*03c0*/  IMAD.IADD R3, R17, 0x1, -R24 ;  /* 0x0000000111037824 */ /* 0x000fe200078e0a18 */
[----:B------:R-:W-:Y:S01]  /*03d0*/  SEL R17, R8, RZ, !P2 ;  /* 0x000000ff08117207 */ /* 0x000fe20005000000 */
[----:B------:R-:W-:Y:S01]  /*03e0*/  IMAD.HI R26, R0, 0x2aaaaaab, RZ ;  /* 0x2aaaaaab001a7827 */ /* 0x000fe200078e02ff */
[----:B------:R-:W-:Y:S02]  /*03f0*/  SHF.R.U32.HI R8, RZ, 0x19, R2 ;  /* 0x00000019ff087819 */ /* 0x000fe40000011602 */
[----:B------:R-:W-:Y:S01]  /*0400*/  SEL R10, R10, RZ, !P2 ;  /* 0x000000ff0a0a7207 */ /* 0x000fe20005000000 */
[----:B------:R-:W-:Y:S01]  /*0410*/  IMAD.X R24, RZ, RZ, R5, P0 ;  /* 0x000000ffff187224 */ /* 0x000fe200000e0605 */
[----:B------:R-:W-:Y:S01]  /*0420*/  LEA R9, P0, R17, UR6, 0x2 ;  /* 0x0000000611097c11 */ /* 0x000fe2000f8010ff */
[----:B------:R-:W-:Y:S01]  /*0430*/  IMAD.SHL.U32 R21, R25, 0x40, RZ ;  /* 0x0000004019157824 */ /* 0x000fe200078e00ff */
[----:B------:R-:W-:-:S02]  /*0440*/  LOP3.LUT R8, R8, 0x40, RZ, 0xc0, !PT ;  /* 0x0000004008087812 */ /* 0x000fc400078ec0ff */
[----:B------:R-:W-:Y:S02]  /*0450*/  SHF.L.U64.HI R5, R25, 0x6, R24 ;  /* 0x0000000619057819 */ /* 0x000fe40000010218 */
[----:B------:R-:W-:Y:S01]  /*0460*/  LEA.HI.X R24, R17, UR7, R2, 0x2, P0 ;  /* 0x0000000711187c11 */ /* 0x000fe200080f1402 */
[----:B------:R-:W-:Y:S01]  /*0470*/  IMAD.SHL.U32 R17, R20, 0x100, RZ ;  /* 0x0000010014117824 */ /* 0x000fe200078e00ff */
[----:B------:R-:W-:Y:S01]  /*0480*/  IADD3 R2, P0, P3, R21, R9, R8 ;  /* 0x0000000915027210 */ /* 0x000fe20007b1e008 */
[----:B------:R-:W-:Y:S01]  /*0490*/  IMAD.WIDE R8, R3, 0x8, R18 ;  /* 0x0000000803087825 */ /* 0x000fe200078e0212 */
[----:B------:R-:W-:Y:S02]  /*04a0*/  SHF.R.U32.HI R25, RZ, 0x1f, R26 ;  /* 0x0000001fff197819 */ /* 0x000fe4000001161a */
[----:B------:R-:W-:Y:S02]  /*04b0*/  CS2R R18, SRZ ;  /* 0x0000000000127805 */ /* 0x000fe4000001ff00 */
[----:B------:R-:W-:-:S02]  /*04c0*/  IADD3.X R3, R5, R24, RZ, P0, P3 ;  /* 0x0000001805037210 */ /* 0x000fc400007e64ff */
[----:B------:R-:W-:Y:S02]  /*04d0*/  LEA.HI.SX32 R26, R26, R25, 0x11 ;  /* 0x000000191a1a7211 */ /* 0x000fe400078f8aff */
[----:B------:R-:W-:Y:S01]  /*04e0*/  SEL R11, R11, RZ, !P2 ;  /* 0x000000ff0b0b7207 */ /* 0x000fe20005000000 */
[----:B------:R-:W-:Y:S01]  /*04f0*/  IMAD.WIDE R2, R17, 0x4, R2 ;  /* 0x0000000411027825 */ /* 0x000fe200078e0202 */
[----:B------:R1:W2:Y:S01]  /*0500*/  @!P1 LDG.E.EL.64 R18, desc[UR4][R8.64] ;  /* 0x0000000408129981 */ /* 0x0002a2000c2e1b00 */
[----:B------:R-:W-:Y:S02]  /*0510*/  LEA R25, P0, R10, UR6, 0x2 ;  /* 0x000000060a197c11 */ /* 0x000fe4000f8010ff */
[----:B------:R-:W-:Y:S01]  /*0520*/  IMAD.SHL.U32 R26, R26, 0x8000, RZ ;  /* 0x000080001a1a7824 */ /* 0x000fe200078e00ff */
[----:B------:R-:W-:-:S03]  /*0530*/  SHF.R.U32.HI R24, RZ, 0x19, R11 ;  /* 0x00000019ff187819 */ /* 0x000fc6000001160b */
[----:B------:R-:W-:Y:S01]  /*0540*/  IMAD.WIDE R28, R26, 0x4, R2 ;  /* 0x000000041a1c7825 */ /* 0x000fe200078e0202 */
[----:B------:R-:W-:Y:S02]  /*0550*/  LOP3.LUT R24, R24, 0x40, RZ, 0xc0, !PT ;  /* 0x0000004018187812 */ /* 0x000fe400078ec0ff */
[----:B------:R-:W-:Y:S02]  /*0560*/  LEA.HI.X R2, R10, UR7, R11, 0x2, P0 ;  /* 0x000000070a027c11 */ /* 0x000fe400080f140b */
[----:B-1----:R-:W-:Y:S02]  /*0570*/  CS2R R8, SRZ ;  /* 0x0000000000087805 */ /* 0x002fe4000001ff00 */
[----:B------:R-:W-:Y:S02]  /*0580*/  CS2R R10, SRZ ;  /* 0x00000000000a7805 */ /* 0x000fe4000001ff00 */
[----:B------:R-:W-:Y:S01]  /*0590*/  IADD3 R24, P0, P3, R21, R25, R24 ;  /* 0x0000001915187210 */ /* 0x000fe20007b1e018 */
[----:B------:R-:W-:-:S03]  /*05a0*/  IMAD.MOV.U32 R3, RZ, RZ, RZ ;  /* 0x000000ffff037224 */ /* 0x000fc600078e00ff */
[----:B------:R-:W-:Y:S01]  /*05b0*/  IADD3.X R25, R5, R2, RZ, P0, P3 ;  /* 0x0000000205197210 */ /* 0x000fe200007e64ff */
[----:B------:R4:W3:Y:S02]  /*05c0*/  @!P1 LDG.E.EL.128 R8, desc[UR4][R22.64] ;  /* 0x0000000416089981 */ /* 0x0008e4000c2e1d00 */
[----:B------:R-:W-:Y:S02]  /*05d0*/  IMAD.WIDE R24, R17, 0x4, R24 ;  /* 0x0000000411187825 */ /* 0x000fe400078e0218 */
[----:B------:R1:W5:Y:S01]  /*05e0*/  @!P2 LDG.E.EL R3, desc[UR4][R28.64] ;  /* 0x000000041c03a981 */ /* 0x000362000c2e1900 */
[----:B----4-:R-:W-:Y:S01]  /*05f0*/  SEL R23, R13, RZ, !P2 ;  /* 0x000000ff0d177207 */ /* 0x010fe20005000000 */
[----:B------:R-:W-:Y:S01]  /*0600*/  IMAD.MOV.U32 R2, RZ, RZ, RZ ;  /* 0x000000ffff027224 */ /* 0x000fe200078e00ff */
[----:B-1----:R-:W-:Y:S02]  /*0610*/  SEL R28, R12, RZ, !P2 ;  /* 0x000000ff0c1c7207 */ /* 0x002fe40005000000 */
[----:B------:R-:W-:-:S02]  /*0620*/  SHF.R.U32.HI R12, RZ, 0x19, R23 ;  /* 0x00000019ff0c7819 */ /* 0x000fc40000011617 */
[----:B------:R-:W-:Y:S01]  /*0630*/  SEL R29, R15, RZ, !P2 ;  /* 0x000000ff0f1d7207 */ /* 0x000fe20005000000 */
[----:B------:R-:W-:Y:S01]  /*0640*/  IMAD.WIDE R24, R26, 0x4, R24 ;  /* 0x000000041a187825 */ /* 0x000fe200078e0218 */
[----:B------:R-:W-:Y:S02]  /*0650*/  LEA R13, P0, R28, UR6, 0x2 ;  /* 0x000000061c0d7c11 */ /* 0x000fe4000f8010ff */
[----:B------:R-:W-:Y:S02]  /*0660*/  LOP3.LUT R22, R12, 0x40, RZ, 0xc0, !PT ;  /* 0x000000400c167812 */ /* 0x000fe400078ec0ff */
[----:B------:R-:W-:Y:S01]  /*0670*/  SHF.R.U32.HI R12, RZ, 0x19, R29 ;  /* 0x00000019ff0c7819 */ /* 0x000fe2000001161d */
[----:B------:R1:W4:Y:S01]  /*0680*/  @!P2 LDG.E.EL R2, desc[UR4][R24.64] ;  /* 0x000000041802a981 */ /* 0x000322000c2e1900 */
[----:B------:R-:W-:Y:S02]  /*0690*/  LEA.HI.X R28, R28, UR7, R23, 0x2, P0 ;  /* 0x000000071c1c7c11 */ /* 0x000fe400080f1417 */
[----:B------:R-:W-:-:S02]  /*06a0*/  SEL R27, R14, RZ, !P2 ;  /* 0x000000ff0e1b7207 */ /* 0x000fc40005000000 */
[----:B------:R-:W-:Y:S02]  /*06b0*/  CS2R R14, SRZ ;  /* 0x00000000000e7805 */ /* 0x000fe4000001ff00 */
[----:B------:R-:W-:Y:S02]  /*06c0*/  IADD3 R22, P0, P3, R21, R13, R22 ;  /* 0x0000000d15167210 */ /* 0x000fe40007b1e016 */
[----:B-1----:R-:W-:Y:S02]  /*06d0*/  LOP3.LUT R24, R12, 0x40, RZ, 0xc0, !PT ;  /* 0x000000400c187812 */ /* 0x002fe400078ec0ff */
[----:B------:R-:W-:-:S06]  /*06e0*/  CS2R R12, SRZ ;  /* 0x00000000000c7805 */ /* 0x000fcc000001ff00 */
[----:B------:R1:W4:Y:S01]  /*06f0*/  @!P1 LDG.E.EL.128 R12, desc[UR4][R6.64] ;  /* 0x00000004060c9981 */ /* 0x000322000c2e1d00 */
[----:B------:R-:W-:-:S04]  /*0700*/  LEA R25, P4, R27, UR6, 0x2 ;  /* 0x000000061b197c11 */ /* 0x000fc8000f8810ff */
[----:B------:R-:W-:Y:S02]  /*0710*/  IADD3 R24, P5, P6, R21, R25, R24 ;  /* 0x0000001915187210 */ /* 0x000fe40007ebe018 */
[----:B------:R-:W-:Y:S02]  /*0720*/  LEA.HI.X R27, R27, UR7, R29, 0x2, P4 ;  /* 0x000000071b1b7c11 */ /* 0x000fe4000a0f141d */
[C---:B------:R-:W-:Y:S02]  /*0730*/  IADD3.X R23, R5.reuse, R28, RZ, P0, P3 ;  /* 0x0000001c05177210 */ /* 0x040fe400007e64ff */
[----:B------:R-:W-:Y:S01]  /*0740*/  IADD3.X R25, R5, R27, RZ, P5, P6 ;  /* 0x0000001b05197210 */ /* 0x000fe20002fec4ff */
[----:B------:R-:W-:-:S04]  /*0750*/  IMAD.WIDE R22, R17, 0x4, R22 ;  /* 0x0000000411167825 */ /* 0x000fc800078e0216 */
[----:B------:R-:W-:-:S04]  /*0760*/  IMAD.WIDE R24, R17, 0x4, R24 ;  /* 0x0000000411187825 */ /* 0x000fc800078e0218 */
[----:B------:R-:W-:Y:S01]  /*0770*/  IMAD.HI R28, R16, 0x2aaaaaab, RZ ;  /* 0x2aaaaaab101c7827 */ /* 0x000fe200078e02ff */
[----:B--2---:R-:W-:-:S04]  /*0780*/  SEL R19, R19, RZ, !P1 ;  /* 0x000000ff13137207 */ /* 0x004fc80004800000 */
[----:B------:R-:W-:Y:S02]  /*0790*/  SHF.R.U32.HI R5, RZ, 0x1b, R19 ;  /* 0x0000001bff057819 */ /* 0x000fe40000011613 */
[----:B------:R-:W-:Y:S02]  /*07a0*/  SEL R18, R18, RZ, !P1 ;  /* 0x000000ff12127207 */ /* 0x000fe40004800000 */
[----:B------:R-:W-:-:S04]  /*07b0*/  LOP3.LUT R5, R5, 0x10, RZ, 0xc0, !PT ;  /* 0x0000001005057812 */ /* 0x000fc800078ec0ff */
[----:B-1----:R-:W-:Y:S02]  /*07c0*/  IADD3 R6, P0, R5, R18, RZ ;  /* 0x0000001205067210 */ /* 0x002fe40007f1e0ff */
[----:B---3--:R-:W-:Y:S02]  /*07d0*/  SEL R17, R8, RZ, !P1 ;  /* 0x000000ff08117207 */ /* 0x008fe40004800000 */
[----:B------:R-:W-:Y:S01]  /*07e0*/  SEL R18, R9, RZ, !P1 ;  /* 0x000000ff09127207 */ /* 0x000fe20004800000 */
[----:B------:R-:W-:Y:S01]  /*07f0*/  IMAD.X R19, RZ, RZ, R19, P0 ;  /* 0x000000ffff137224 */ /* 0x000fe200000e0613 */
[C---:B------:R-:W-:Y:S01]  /*0800*/  LEA R5, P3, R17.reuse, UR6, 0x2 ;  /* 0x0000000611057c11 */ /* 0x040fe2000f8610ff */
[C---:B------:R-:W-:Y:S01]  /*0810*/  IMAD.WIDE R8, R26.reuse, 0x4, R22 ;  /* 0x000000041a087825 */ /* 0x040fe200078e0216 */
[--C-:B------:R-:W-:Y:S02]  /*0820*/  SHF.R.U32.HI R22, RZ, 0x19, R18.reuse ;  /* 0x00000019ff167819 */ /* 0x100fe40000011612 */
[----:B------:R-:W-:Y:S01]  /*0830*/  LEA.HI.X R7, R17, UR7, R18, 0x2, P3 ;  /* 0x0000000711077c11 */ /* 0x000fe200098f1412 */
[----:B------:R-:W-:Y:S01]  /*0840*/  IMAD.WIDE R26, R26, 0x4, R24 ;  /* 0x000000041a1a7825 */ /* 0x000fe200078e0218 */
[----:B------:R-:W-:-:S02]  /*0850*/  SHF.L.U64.HI R18, R6, 0x6, R19 ;  /* 0x0000000606127819 */ /* 0x000fc40000010213 */
[----:B------:R-:W-:Y:S01]  /*0860*/  LOP3.LUT R22, R22, 0x40, RZ, 0xc0, !PT ;  /* 0x0000004016167812 */ /* 0x000fe200078ec0ff */
[----:B------:R-:W-:Y:S02]  /*0870*/  IMAD.SHL.U32 R24, R6, 0x40, RZ ;  /* 0x0000004006187824 */ /* 0x000fe400078e00ff */
[----:B------:R-:W-:Y:S01]  /*0880*/  IMAD.MOV.U32 R6, RZ, RZ, RZ ;  /* 0x000000ffff067224 */ /* 0x000fe200078e00ff */
[----:B------:R-:W-:Y:S02]  /*0890*/  SEL R11, R11, RZ, !P1 ;  /* 0x000000ff0b0b7207 */ /* 0x000fe40004800000 */
[----:B------:R-:W-:Y:S02]  /*08a0*/  IADD3 R22, P0, P3, R24, R5, R22 ;  /* 0x0000000518167210 */ /* 0x000fe40007b1e016 */
[----:B------:R-:W-:Y:S01]  /*08b0*/  SEL R25, R10, RZ, !P1 ;  /* 0x000000ff0a197207 */ /* 0x000fe20004800000 */
[----:B------:R1:W2:Y:S01]  /*08c0*/  @!P2 LDG.E.EL R6, desc[UR4][R8.64] ;  /* 0x000000040806a981 */ /* 0x0002a2000c2e1900 */
[----:B------:R-:W-:-:S02]  /*08d0*/  SHF.R.U32.HI R21, RZ, 0x19, R11 ;  /* 0x00000019ff157819 */ /* 0x000fc4000001160b */
[----:B------:R-:W-:Y:S02]  /*08e0*/  SHF.R.U32.HI R17, RZ, 0x1f, R28 ;  /* 0x0000001fff117819 */ /* 0x000fe4000001161c */
[----:B------:R-:W-:Y:S02]  /*08f0*/  IADD3.X R23, R18, R7, RZ, P0, P3 ;  /* 0x0000000712177210 */ /* 0x000fe400007e64ff */
[----:B------:R-:W-:Y:S01]  /*0900*/  LEA R10, P0, R25, UR6, 0x2 ;  /* 0x00000006190a7c11 */ /* 0x000fe2000f8010ff */
[----:B-1----:R-:W1:Y:S01]  /*0910*/  LDC.64 R8, c[0x0][0x220] ;  /* 0x00008800ff087b82 */ /* 0x002e620000000a00 */
[----:B------:R-:W-:Y:S01]  /*0920*/  LOP3.LUT R21, R21, 0x40, RZ, 0xc0, !PT ;  /* 0x0000004015157812 */ /* 0x000fe200078ec0ff */
[----:B------:R-:W-:Y:S01]  /*0930*/  IMAD.MOV.U32 R5, RZ, RZ, RZ ;  /* 0x000000ffff057224 */ /* 0x000fe200078e00ff */
[----:B------:R-:W-:Y:S01]  /*0940*/  LEA.HI.SX32 R28, R28, R17, 0x11 ;  /* 0x000000111c1c7211 */ /* 0x000fe200078f8aff */
[----:B------:R-:W-:Y:S01]  /*0950*/  IMAD.SHL.U32 R17, R4, 0x100, RZ ;  /* 0x0000010004117824 */ /* 0x000fe200078e00ff */
[----:B------:R-:W-:-:S02]  /*0960*/  LEA.HI.X R11, R25, UR7, R11, 0x2, P0 ;  /* 0x00000007190b7c11 */ /* 0x000fc400080f140b */
[----:B------:R-:W-:Y:S01]  /*0970*/  IADD3 R10, P3, P0, R24, R10, R21 ;  /* 0x0000000a180a7210 */ /* 0x000fe2000787e015 */
[----:B------:R-:W-:Y:S01]  /*0980*/  IMAD.WIDE R22, R17, 0x4, R22 ;  /* 0x0000000411167825 */ /* 0x000fe200078e0216 */
[----:B------:R3:W2:Y:S01]  /*0990*/  @!P2 LDG.E.EL R5, desc[UR4][R26.64] ;  /* 0x000000041a05a981 */ /* 0x0006a2000c2e1900 */
[----:B----4-:R-:W-:Y:S02]  /*09a0*/  SEL R21, R12, RZ, !P1 ;  /* 0x000000ff0c157207 */ /* 0x010fe40004800000 */
[----:B------:R-:W-:Y:S01]  /*09b0*/  SEL R12, R13, RZ, !P1 ;  /* 0x000000ff0d0c7207 */ /* 0x000fe20004800000 */
[----:B------:R-:W-:Y:S01]  /*09c0*/  IMAD.SHL.U32 R19, R28, 0x8000, RZ ;  /* 0x000080001c137824 */ /* 0x000fe200078e00ff */
[----:B------:R-:W-:Y:S01]  /*09d0*/  SEL R13, R15, RZ, !P1 ;  /* 0x000000ff0f0d7207 */ /* 0x000fe20004800000 */
[----:B------:R-:W-:Y:S01]  /*09e0*/  IMAD.MOV.U32 R7, RZ, RZ, RZ ;  /* 0x000000ffff077224 */ /* 0x000fe200078e00ff */
[----:B------:R-:W-:Y:S02]  /*09f0*/  LEA R15, P4, R21, UR6, 0x2 ;  /* 0x00000006150f7c11 */ /* 0x000fe4000f8810ff */
[----:B---3--:R-:W-:-:S02]  /*0a00*/  SEL R26, R14, RZ, !P1 ;  /* 0x000000ff0e1a7207 */ /* 0x008fc40004800000 */
[----:B------:R-:W-:Y:S01]  /*0a10*/  SHF.R.U32.HI R14, RZ, 0x19, R12 ;  /* 0x00000019ff0e7819 */ /* 0x000fe2000001160c */
[----:B------:R-:W-:Y:S01]  /*0a20*/  IMAD.WIDE R22, R19, 0x4, R22 ;  /* 0x0000000413167825 */ /* 0x000fe200078e0216 */
[----:B------:R-:W-:Y:S02]  /*0a30*/  SHF.R.U32.HI R25, RZ, 0x19, R13 ;  /* 0x00000019ff197819 */ /* 0x000fe4000001160d */
[----:B------:R-:W-:Y:S02]  /*0a40*/  LEA.HI.X R21, R21, UR7, R12, 0x2, P4 ;  /* 0x0000000715157c11 */ /* 0x000fe4000a0f140c */
[----:B------:R-:W-:Y:S01]  /*0a50*/  LOP3.LUT R14, R14, 0x40, RZ, 0xc0, !PT ;  /* 0x000000400e0e7812 */ /* 0x000fe200078ec0ff */
[----:B------:R3:W4:Y:S01]  /*0a60*/  @!P1 LDG.E.EL R7, desc[UR4][R22.64] ;  /* 0x0000000416079981 */ /* 0x000722000c2e1900 */
[----:B------:R-:W-:Y:S02]  /*0a70*/  LOP3.LUT R25, R25, 0x40, RZ, 0xc0, !PT ;  /* 0x0000004019197812 */ /* 0x000fe400078ec0ff */
[----:B------:R-:W-:-:S02]  /*0a80*/  LEA R12, P6, R26, UR6, 0x2 ;  /* 0x000000061a0c7c11 */ /* 0x000fc4000f8c10ff */
[----:B------:R-:W-:Y:S02]  /*0a90*/  IADD3.X R11, R18, R11, RZ, P3, P0 ;  /* 0x0000000b120b7210 */ /* 0x000fe40001fe04ff */
[C---:B---3--:R-:W-:Y:S02]  /*0aa0*/  IADD3 R22, P4, P5, R24.reuse, R15, R14 ;  /* 0x0000000f18167210 */ /* 0x048fe40007d9e00e */
[----:B------:R-:W-:Y:S01]  /*0ab0*/  IADD3 R24, P0, P3, R24, R12, R25 ;  /* 0x0000000c18187210 */ /* 0x000fe20007b1e019 */
[----:B------:R-:W-:Y:S02]  /*0ac0*/  IMAD.MOV.U32 R12, RZ, RZ, RZ ;  /* 0x000000ffff0c7224 */ /* 0x000fe400078e00ff */
[----:B-1----:R-:W-:-:S05]  /*0ad0*/  IMAD.WIDE R14, R20, 0x4, R8 ;  /* 0x00000004140e7825 */ /* 0x002fca00078e0208 */
[----:B------:R-:W3:Y:S01]  /*0ae0*/  @!P2 LDG.E.EL R12, desc[UR4][R14.64] ;  /* 0x000000040e0ca981 */ /* 0x000ee2000c2e1900 */
[----:B------:R-:W-:Y:S01]  /*0af0*/  LEA.HI.X R13, R26, UR7, R13, 0x2, P6 ;  /* 0x000000071a0d7c11 */ /* 0x000fe2000b0f140d */
[----:B------:R-:W-:Y:S01]  /*0b00*/  IMAD.WIDE R10, R17, 0x4, R10 ;  /* 0x00000004110a7825 */ /* 0x000fe200078e020a */
[C---:B------:R-:W-:Y:S02]  /*0b10*/  IADD3.X R23, R18.reuse, R21, RZ, P4, P5 ;  /* 0x0000001512177210 */ /* 0x040fe400027ea4ff */
[----:B------:R-:W-:Y:S02]  /*0b20*/  CS2R R26, SRZ ;  /* 0x00000000001a7805 */ /* 0x000fe4000001ff00 */
[----:B------:R-:W-:Y:S01]  /*0b30*/  IADD3.X R25, R18, R13, RZ, P0, P3 ;  /* 0x0000000d12197210 */ /* 0x000fe200007e64ff */
[----:B------:R-:W-:Y:S01]  /*0b40*/  IMAD.WIDE R8, R4, 0x4, R8 ;  /* 0x0000000404087825 */ /* 0x000fe200078e0208 */
[----:B------:R-:W-:-:S03]  /*0b50*/  ULDC.64 UR6, c[0x0][0x228] ;  /* 0x00008a0000067ab9 */ /* 0x000fc60000000a00 */
[C---:B------:R-:W-:Y:S01]  /*0b60*/  IMAD.WIDE R22, R17.reuse, 0x4, R22 ;  /* 0x0000000411167825 */ /* 0x040fe200078e0216 */
[----:B------:R-:W2:Y:S03]  /*0b70*/  @!P2 LDG.E.EL R26, desc[UR4][R14.64] ;  /* 0x000000040e1aa981 */ /* 0x000ea6000c2e1900 */
[----:B------:R-:W-:Y:S01]  /*0b80*/  IMAD.WIDE R24, R17, 0x4, R24 ;  /* 0x0000000411187825 */ /* 0x000fe200078e0218 */
[----:B------:R-:W4:Y:S03]  /*0b90*/  @!P2 LDG.E.EL R27, desc[UR4][R14.64] ;  /* 0x000000040e1ba981 */ /* 0x000f26000c2e1900 */
[----:B------:R-:W-:Y:S02]  /*0ba0*/  IMAD.MOV.U32 R17, RZ, RZ, RZ ;  /* 0x000000ffff117224 */ /* 0x000fe400078e00ff */
[----:B------:R-:W-:-:S04]  /*0bb0*/  IMAD.WIDE R10, R19, 0x4, R10 ;  /* 0x00000004130a7825 */ /* 0x000fc800078e020a */
[----:B------:R-:W-:Y:S01]  /*0bc0*/  IMAD.WIDE R22, R19, 0x4, R22 ;  /* 0x0000000413167825 */ /* 0x000fe200078e0216 */
[----:B------:R1:W4:Y:S03]  /*0bd0*/  @!P1 LDG.E.EL R17, desc[UR4][R10.64] ;  /* 0x000000040a119981 */ /* 0x000326000c2e1900 */
[----:B------:R-:W-:-:S04]  /*0be0*/  IMAD.HI R13, R0, 0x2aaaaaab, RZ ;  /* 0x2aaaaaab000d7827 */ /* 0x000fc800078e02ff */
[----:B01----:R-:W-:-:S04]  /*0bf0*/  IMAD.WIDE R10, R19, 0x4, R24 ;  /* 0x00000004130a7825 */ /* 0x003fc800078e0218 */
[----:B------:R-:W-:Y:S01]  /*0c00*/  IMAD.MOV.U32 R19, RZ, RZ, RZ ;  /* 0x000000ffff137224 */ /* 0x000fe200078e00ff */
[----:B------:R-:W-:-:S05]  /*0c10*/  CS2R R24, SRZ ;  /* 0x0000000000187805 */ /* 0x000fca000001ff00 */
[----:B------:R0:W4:Y:S01]  /*0c20*/  @!P1 LDG.E.EL R19, desc[UR4][R10.64] ;  /* 0x000000040a139981 */ /* 0x000122000c2e1900 */
[----:B------:R-:W-:Y:S02]  /*0c30*/  IMAD.MOV.U32 R18, RZ, RZ, RZ ;  /* 0x000000ffff127224 */ /* 0x000fe400078e00ff */
[----:B------:R-:W-:Y:S01]  /*0c40*/  IMAD.MOV.U32 R21, RZ, RZ, RZ ;  /* 0x000000ffff157224 */ /* 0x000fe200078e00ff */
[----:B------:R-:W4:Y:S04]  /*0c50*/  @!P2 LDG.E.EL R25, desc[UR4][R14.64] ;  /* 0x000000040e19a981 */ /* 0x000f28000c2e1900 */
[----:B------:R1:W4:Y:S01]  /*0c60*/  @!P1 LDG.E.EL R18, desc[UR4][R22.64] ;  /* 0x0000000416129981 */ /* 0x000322000c2e1900 */
[----:B0-----:R-:W-:Y:S02]  /*0c70*/  SHF.R.S32.HI R11, RZ, 0x1f, R0 ;  /* 0x0000001fff0b7819 */ /* 0x001fe40000011400 */
[----:B------:R-:W-:Y:S01]  /*0c80*/  SHF.R.U32.HI R10, RZ, 0x1f, R13 ;  /* 0x0000001fff0a7819 */ /* 0x000fe2000001160d */
[----:B------:R-:W4:Y:S01]  /*0c90*/  @!P1 LDG.E.EL R21, desc[UR4][R8.64] ;  /* 0x0000000408159981 */ /* 0x000f22000c2e1900 */
[----:B------:R-:W-:-:S02]  /*0ca0*/  LEA.HI R11, R11, R0, RZ, 0xa ;  /* 0x000000000b0b7211 */ /* 0x000fc400078f50ff */
[----:B------:R-:W-:Y:S01]  /*0cb0*/  LEA.HI.SX32 R10, R13, R10, 0x11 ;  /* 0x0000000a0d0a7211 */ /* 0x000fe200078f8aff */
[----:B------:R-:W4:Y:S01]  /*0cc0*/  @!P1 LDG.E.EL R24, desc[UR4][R8.64] ;  /* 0x0000000408189981 */ /* 0x000f22000c2e1900 */
[----:B------:R-:W-:Y:S02]  /*0cd0*/  LOP3.LUT R13, R11, 0xfffffc00, RZ, 0xc0, !PT ;  /* 0xfffffc000b0d7812 */ /* 0x000fe400078ec0ff */
[----:B-1----:R-:W-:Y:S02]  /*0ce0*/  CS2R R22, SRZ ;  /* 0x0000000000167805 */ /* 0x002fe4000001ff00 */
[----:B------:R-:W-:Y:S01]  /*0cf0*/  SHF.R.S32.HI R15, RZ, 0x1f, R16 ;  /* 0x0000001fff0f7819 */ /* 0x000fe20000011410 */
[----:B------:R-:W-:Y:S02]  /*0d00*/  IMAD.U32 R11, R10, 0x10000, RZ ;  /* 0x000100000a0b7824 */ /* 0x000fe400078e00ff */
[----:B------:R-:W-:Y:S02]  /*0d10*/  IMAD.IADD R13, R0, 0x1, -R13 ;  /* 0x00000001000d7824 */ /* 0x000fe400078e0a0d */
[----:B------:R-:W-:Y:S01]  /*0d20*/  IMAD.SHL.U32 R10, R20, 0x400, RZ ;  /* 0x00000400140a7824 */ /* 0x000fe200078e00ff */
[----:B------:R-:W-:Y:S01]  /*0d30*/  LEA.HI R15, R15, R16, RZ, 0xa ;  /* 0x000000100f0f7211 */ /* 0x000fe200078f50ff */
[----:B------:R-:W4:Y:S01]  /*0d40*/  @!P1 LDG.E.EL R22, desc[UR4][R8.64] ;  /* 0x0000000408169981 */ /* 0x000f22000c2e1900 */
[----:B------:R-:W-:-:S03]  /*0d50*/  SHF.R.S32.HI R14, RZ, 0x1f, R11 ;  /* 0x0000001fff0e7819 */ /* 0x000fc6000001140b */
[----:B------:R0:W4:Y:S01]  /*0d60*/  @!P1 LDG.E.EL R23, desc[UR4][R8.64] ;  /* 0x0000000408179981 */ /* 0x000122000c2e1900 */
[----:B------:R-:W-:Y:S02]  /*0d70*/  LOP3.LUT R16, R15, 0xfffffc00, RZ, 0xc0, !PT ;  /* 0xfffffc000f107812 */ /* 0x000fe400078ec0ff */
[----:B0-----:R-:W-:Y:S02]  /*0d80*/  IADD3 R8, P0, P3, R10, R13, R11 ;  /* 0x0000000d0a087210 */ /* 0x001fe40007b1e00b */
[----:B------:R-:W-:Y:S01]  /*0d90*/  SHF.R.S32.HI R11, RZ, 0x1f, R13 ;  /* 0x0000001fff0b7819 */ /* 0x000fe2000001140d */
[----:B------:R-:W-:Y:S01]  /*0da0*/  VIADD R13, R0, 0x200 ;  /* 0x00000200000d7836 */ /* 0x000fe20000000000 */
[----:B------:R-:W-:Y:S01]  /*0db0*/  SHF.R.S32.HI R9, RZ, 0x1f, R10 ;  /* 0x0000001fff097819 */ /* 0x000fe2000001140a */
[----:B------:R-:W-:Y:S02]  /*0dc0*/  IMAD.SHL.U32 R10, R4, 0x400, RZ ;  /* 0x00000400040a7824 */ /* 0x000fe400078e00ff */
[----:B------:R-:W-:-:S02]  /*0dd0*/  IMAD.IADD R16, R13, 0x1, -R16 ;  /* 0x000000010d107824 */ /* 0x000fc400078e0a10 */
[----:B------:R-:W-:Y:S01]  /*0de0*/  IMAD.U32 R13, R28, 0x10000, RZ ;  /* 0x000100001c0d7824 */ /* 0x000fe200078e00ff */
[----:B------:R-:W-:Y:S02]  /*0df0*/  IADD3.X R9, R9, R11, R14, P0, P3 ;  /* 0x0000000b09097210 */ /* 0x000fe400007e640e */
[----:B------:R-:W-:Y:S02]  /*0e00*/  ISETP.GT.AND P5, PT, R20, 0x7f, PT ;  /* 0x0000007f1400780c */ /* 0x000fe40003fa4270 */
[--C-:B------:R-:W-:Y:S02]  /*0e10*/  SHF.R.S32.HI R11, RZ, 0x1f, R13.reuse ;  /* 0x0000001fff0b7819 */ /* 0x100fe4000001140d */
[----:B------:R-:W-:Y:S02]  /*0e20*/  IADD3 R13, P3, P4, R10, R16, R13 ;  /* 0x000000100a0d7210 */ /* 0x000fe40007c7e00d */
[----:B------:R-:W-:Y:S02]  /*0e30*/  SHF.R.S32.HI R15, RZ, 0x1f, R16 ;  /* 0x0000001fff0f7819 */ /* 0x000fe40000011410 */
[----:B------:R-:W-:-:S02]  /*0e40*/  SHF.R.S32.HI R16, RZ, 0x1f, R10 ;  /* 0x0000001fff107819 */ /* 0x000fc4000001140a */
[----:B------:R-:W-:Y:S02]  /*0e50*/  LEA R14, P0, R8, UR6, 0x2 ;  /* 0x00000006080e7c11 */ /* 0x000fe4000f8010ff */
[----:B------:R-:W-:Y:S02]  /*0e60*/  IADD3.X R16, R16, R15, R11, P3, P4 ;  /* 0x0000000f10107210 */ /* 0x000fe40001fe840b */
[----:B------:R-:W-:Y:S02]  /*0e70*/  CS2R R10, SRZ ;  /* 0x00000000000a7805 */ /* 0x000fe4000001ff00 */
[----:B------:R-:W-:Y:S02]  /*0e80*/  LEA.HI.X R15, R8, UR7, R9, 0x2, P0 ;  /* 0x00000007080f7c11 */ /* 0x000fe400080f1409 */
[----:B------:R-:W-:Y:S02]  /*0e90*/  CS2R R8, SRZ ;  /* 0x0000000000087805 */ /* 0x000fe4000001ff00 */
[----:B------:R-:W-:-:S02]  /*0ea0*/  ISETP.GT.AND P0, PT, R4, 0x7f, PT ;  /* 0x0000007f0400780c */ /* 0x000fc40003f04270 */
[----:B-----5:R-:W-:Y:S02]  /*0eb0*/  SEL R3, R3, RZ, !P2 ;  /* 0x000000ff03037207 */ /* 0x020fe40005000000 */
[----:B------:R0:W5:Y:S01]  /*0ec0*/  @P5 LDG.E.128 R8, desc[UR4][R14.64+-0x80000] ;  /* 0xf80000040e085981 */ /* 0x000162000c1e1d00 */
[----:B------:R-:W-:-:S04]  /*0ed0*/  LEA R28, P3, R13, UR6, 0x2 ;  /* 0x000000060d1c7c11 */ /* 0x000fc8000f8610ff */
[----:B------:R-:W-:Y:S02]  /*0ee0*/  LEA.HI.X R29, R13, UR7, R16, 0x2, P3 ;  /* 0x000000070d1d7c11 */ /* 0x000fe400098f1410 */
[----:B0-----:R-:W-:Y:S02]  /*0ef0*/  CS2R R14, SRZ ;  /* 0x00000000000e7805 */ /* 0x001fe4000001ff00 */
[----:B---3--:R-:W-:-:S04]  /*0f00*/  SEL R12, R12, RZ, !P2 ;  /* 0x000000ff0c0c7207 */ /* 0x008fc80005000000 */
[C---:B------:R-:W-:Y:S01]  /*0f10*/  FSETP.GEU.AND P6, PT, R3.reuse, -R12, PT ;  /* 0x8000000c0300720b */ /* 0x040fe20003fce000 */
[----:B------:R-:W-:Y:S01]  /*0f20*/  FADD R3, R3, R12 ;  /* 0x0000000c03037221 */ /* 0x000fe20000000000 */
[----:B------:R-:W-:-:S06]  /*0f30*/  CS2R R12, SRZ ;  /* 0x00000000000c7805 */ /* 0x000fcc000001ff00 */
[----:B------:R0:W3:Y:S01]  /*0f40*/  @P0 LDG.E.128 R12, desc[UR4][R28.64+-0x80000] ;  /* 0xf80000041c0c0981 */ /* 0x0000e2000c1e1d00 */
[----:B--2---:R-:W-:Y:S02]  /*0f50*/  SEL R6, R6, RZ, !P2 ;  /* 0x000000ff06067207 */ /* 0x004fe40005000000 */
[----:B------:R-:W-:Y:S01]  /*0f60*/  SEL R26, R26, RZ, !P2 ;  /* 0x000000ff1a1a7207 */ /* 0x000fe20005000000 */
[----:B0-----:R-:W0:Y:S01]  /*0f70*/  LDC.64 R28, c[0x0][0x230] ;  /* 0x00008c00ff1c7b82 */ /* 0x001e220000000a00 */
[----:B------:R-:W-:Y:S02]  /*0f80*/  SEL R2, R2, RZ, !P2 ;  /* 0x000000ff02027207 */ /* 0x000fe40005000000 */
[----:B------:R-:W-:Y:S02]  /*0f90*/  SEL R5, R5, RZ, !P2 ;  /* 0x000000ff05057207 */ /* 0x000fe40005000000 */
[C---:B------:R-:W-:Y:S01]  /*0fa0*/  FSETP.GEU.AND P3, PT, R2.reuse, -R26, PT ;  /* 0x8000001a0200720b */ /* 0x040fe20003f6e000 */
[----:B------:R-:W-:Y:S01]  /*0fb0*/  FADD R2, R2, R26 ;  /* 0x0000001a02027221 */ /* 0x000fe20000000000 */
[----:B----4-:R-:W-:-:S02]  /*0fc0*/  SEL R7, R7, RZ, !P1 ;  /* 0x000000ff07077207 */ /* 0x010fc40004800000 */
[----:B------:R-:W-:Y:S02]  /*0fd0*/  SEL R17, R17, RZ, !P1 ;  /* 0x000000ff11117207 */ /* 0x000fe40004800000 */
[----:B------:R-:W-:-:S04]  /*0fe0*/  SEL R25, R25, RZ, !P2 ;  /* 0x000000ff19197207 */ /* 0x000fc80005000000 */
[C---:B------:R-:W-:Y:S01]  /*0ff0*/  FSETP.GEU.AND P4, PT, R6.reuse, -R25, PT ;  /* 0x800000190600720b */ /* 0x040fe20003f8e000 */
[----:B------:R-:W-:Y:S01]  /*1000*/  FADD R4, R6, R25 ;  /* 0x0000001906047221 */ /* 0x000fe20000000000 */
[----:B------:R-:W-:Y:S02]  /*1010*/  SEL R6, R27, RZ, !P2 ;  /* 0x000000ff1b067207 */ /* 0x000fe40005000000 */
[----:B------:R-:W-:Y:S02]  /*1020*/  SEL R18, R18, RZ, !P1 ;  /* 0x000000ff12127207 */ /* 0x000fe40004800000 */
[----:B------:R-:W-:Y:S02]  /*1030*/  SEL R19, R19, RZ, !P1 ;  /* 0x000000ff13137207 */ /* 0x000fe40004800000 */
[----:B------:R-:W-:Y:S02]  /*1040*/  SEL R24, R24, RZ, !P1 ;  /* 0x000000ff18187207 */ /* 0x000fe40004800000 */
[----:B------:R-:W-:-:S02]  /*1050*/  SEL R22, R22, RZ, !P1 ;  /* 0x000000ff16167207 */ /* 0x000fc40004800000 */
[----:B------:R-:W-:Y:S01]  /*1060*/  SEL R23, R23, RZ, !P1 ;  /* 0x000000ff17177207 */ /* 0x000fe20004800000 */
[----:B0-----:R-:W-:Y:S01]  /*1070*/  IMAD.WIDE R28, R0, 0x4, R28 ;  /* 0x00000004001c7825 */ /* 0x001fe200078e021c */
[----:B-----5:R-:W-:Y:S02]  /*1080*/  SEL R8, R8, RZ, P5 ;  /* 0x000000ff08087207 */ /* 0x020fe40002800000 */
[----:B------:R-:W-:Y:S02]  /*1090*/  SEL R9, R9, RZ, P5 ;  /* 0x000000ff09097207 */ /* 0x000fe40002800000 */
[----:B------:R-:W-:Y:S02]  /*10a0*/  SEL R10, R10, RZ, P5 ;  /* 0x000000ff0a0a7207 */ /* 0x000fe40002800000 */
[----:B------:R-:W-:Y:S02]  /*10b0*/  SEL R11, R11, RZ, P5 ;  /* 0x000000ff0b0b7207 */ /* 0x000fe40002800000 */
[C---:B------:R-:W-:Y:S01]  /*10c0*/  FSETP.GEU.AND P5, PT, R5.reuse, -R6, PT ;  /* 0x800000060500720b */ /* 0x040fe20003fae000 */
[----:B------:R-:W-:Y:S01]  /*10d0*/  FADD R5, R5, R6 ;  /* 0x0000000605057221 */ /* 0x000fe20000000000 */
[----:B------:R-:W-:-:S02]  /*10e0*/  SEL R6, R21, RZ, !P1 ;  /* 0x000000ff15067207 */ /* 0x000fc40004800000 */
[----:B------:R-:W-:Y:S02]  /*10f0*/  @!P2 SEL R8, R3, RZ, P6 ;  /* 0x000000ff0308a207 */ /* 0x000fe40003000000 */
[----:B------:R-:W-:Y:S02]  /*1100*/  @!P2 SEL R9, R2, RZ, P3 ;  /* 0x000000ff0209a207 */ /* 0x000fe40001800000 */
[----:B------:R-:W-:Y:S02]  /*1110*/  @!P2 SEL R10, R4, RZ, P4 ;  /* 0x000000ff040aa207 */ /* 0x000fe40002000000 */
[----:B------:R-:W-:Y:S01]  /*1120*/  @!P2 SEL R11, R5, RZ, P5 ;  /* 0x000000ff050ba207 */ /* 0x000fe20002800000 */
[----:B------:R-:W-:Y:S01]  /*1130*/  FADD R3, R7, R6 ;  /* 0x0000000607037221 */ /* 0x000fe20000000000 */
[C---:B------:R-:W-:Y:S01]  /*1140*/  FSETP.GEU.AND P4, PT, R18.reuse, -R23, PT ;  /* 0x800000171200720b */ /* 0x040fe20003f8e000 */
[----:B------:R-:W-:Y:S01]  /*1150*/  FADD R2, R17, R22 ;  /* 0x0000001611027221 */ /* 0x000fe20000000000 */
[C---:B------:R-:W-:Y:S01]  /*1160*/  FSETP.GEU.AND P2, PT, R19.reuse, -R24, PT ;  /* 0x800000181300720b */ /* 0x040fe20003f4e000 */
[----:B------:R-:W-:Y:S01]  /*1170*/  FADD R18, R18, R23 ;  /* 0x0000001712127221 */ /* 0x000fe20000000000 */
[----:B------:R-:W-:Y:S01]  /*1180*/  FADD R19, R19, R24 ;  /* 0x0000001813137221 */ /* 0x000fe20000000000 */
[----:B------:R-:W-:-:S02]  /*1190*/  FSETP.GEU.AND P6, PT, R7, -R6, PT ;  /* 0x800000060700720b */ /* 0x000fc40003fce000 */
[----:B------:R-:W-:Y:S01]  /*11a0*/  FSETP.GEU.AND P3, PT, R17, -R22, PT ;  /* 0x800000161100720b */ /* 0x000fe20003f6e000 */
[----:B------:R-:W-:Y:S01]  /*11b0*/  STG.E.128 desc[UR4][R28.64], R8 ;  /* 0x000000081c007986 */ /* 0x000fe2000c101d04 */
[----:B---3--:R-:W-:Y:S02]  /*11c0*/  SEL R12, R12, RZ, P0 ;  /* 0x000000ff0c0c7207 */ /* 0x008fe40000000000 */
[----:B------:R-:W-:Y:S02]  /*11d0*/  SEL R13, R13, RZ, P0 ;  /* 0x000000ff0d0d7207 */ /* 0x000fe40000000000 */
[----:B------:R-:W-:Y:S02]  /*11e0*/  SEL R14, R14, RZ, P0 ;  /* 0x000000ff0e0e7207 */ /* 0x000fe40000000000 */
[----:B------:R-:W-:Y:S02]  /*11f0*/  SEL R15, R15, RZ, P0 ;  /* 0x000000ff0f0f7207 */ /* 0x000fe40000000000 */
[----:B------:R-:W-:-:S02]  /*1200*/  @!P1 SEL R12, R3, RZ, P6 ;  /* 0x000000ff030c9207 */ /* 0x000fc40003000000 */
[----:B------:R-:W-:Y:S02]  /*1210*/  @!P1 SEL R13, R2, RZ, P3 ;  /* 0x000000ff020d9207 */ /* 0x000fe40001800000 */
[----:B------:R-:W-:Y:S02]  /*1220*/  @!P1 SEL R14, R18, RZ, P4 ;  /* 0x000000ff120e9207 */ /* 0x000fe40002000000 */
[----:B------:R-:W-:-:S05]  /*1230*/  @!P1 SEL R15, R19, RZ, P2 ;  /* 0x000000ff130f9207 */ /* 0x000fca0001000000 */
[----:B------:R-:W-:Y:S01]  /*1240*/  STG.E.128 desc[UR4][R28.64+0x800], R12 ;  /* 0x0008000c1c007986 */ /* 0x000fe2000c101d04 */
[----:B------:R-:W-:Y:S05]  /*1250*/  EXIT ;  /* 0x000000000000794d */ /* 0x000fea0003800000 */
.L_x_0:
[----:B------:R-:W-:-:S00]  /*1260*/  BRA `(.L_x_0) ;  /* 0xfffffffc00fc7947 */ /* 0x000fc0000383ffff */
[----:B------:R-:W-:-:S00]  /*1270*/  NOP ;  /* 0x0000000000007918 */ /* 0x000fc00000000000 */
        /* <DEDUP_REMOVED lines=8> */
.L_x_1:


//--------------------- .nv.constant0.triton_poi_fused_cat_18 --------------------------
	.section	.nv.constant0.triton_poi_fused_cat_18,"a",@progbits
	.sectionflags	@""
	.align	4
.nv.constant0.triton_poi_fused_cat_18:
	.zero		572
